	.headerflags	@"EF_CUDA_TEXMODE_UNIFIED EF_CUDA_64BIT_ADDRESS EF_CUDA_ACCELERATORS EF_CUDA_SM90 EF_CUDA_VIRTUAL_SM(EF_CUDA_SM90)"
	.elftype	@"ET_EXEC"


//--------------------- .nv.info                  --------------------------
	.section	.nv.info,"",@"SHT_CUDA_INFO"
	.align	4


	//----- nvinfo : EIATTR_REGCOUNT
	.align		4
        /*0000*/ 	.byte	0x04, 0x2f
        /*0002*/ 	.short	(.L_1 - .L_0)
	.align		4
.L_0:
        /*0004*/ 	.word	index@(triton_mm)
        /*0008*/ 	.word	0x0000002c


	//----- nvinfo : EIATTR_MIN_STACK_SIZE
	.align		4
.L_1:
        /*000c*/ 	.byte	0x04, 0x12
        /*000e*/ 	.short	(.L_3 - .L_2)
	.align		4
.L_2:
        /*0010*/ 	.word	index@(triton_mm)
        /*0014*/ 	.word	0x00000000


	//----- nvinfo : EIATTR_FRAME_SIZE
	.align		4
.L_3:
        /*0018*/ 	.byte	0x04, 0x11
        /*001a*/ 	.short	(.L_5 - .L_4)
	.align		4
.L_4:
        /*001c*/ 	.word	index@(triton_mm)
        /*0020*/ 	.word	0x00000000


	//----- nvinfo : EIATTR_MIN_STACK_SIZE
	.align		4
.L_5:
        /*0024*/ 	.byte	0x04, 0x12
        /*0026*/ 	.short	(.L_7 - .L_6)
	.align		4
.L_6:
        /*0028*/ 	.word	index@(triton_mm)
        /*002c*/ 	.word	0x00000000
.L_7:


//--------------------- .nv.info.triton_mm        --------------------------
	.section	.nv.info.triton_mm,"",@"SHT_CUDA_INFO"
	.sectionflags	@""
	.align	4


	//----- nvinfo : EIATTR_CUDA_API_VERSION
	.align		4
        /*0000*/ 	.byte	0x04, 0x37
        /*0002*/ 	.short	(.L_9 - .L_8)
.L_8:
        /*0004*/ 	.word	0x0000007c


	//----- nvinfo : EIATTR_KPARAM_INFO
	.align		4
.L_9:
        /*0008*/ 	.byte	0x04, 0x17
        /*000a*/ 	.short	(.L_11 - .L_10)
.L_10:
        /*000c*/ 	.word	0x00000000
        /*0010*/ 	.short	0x0002
        /*0012*/ 	.short	0x0010
        /*0014*/ 	.byte	0x00, 0xf0, 0x21, 0x00


	//----- nvinfo : EIATTR_KPARAM_INFO
	.align		4
.L_11:
        /*0018*/ 	.byte	0x04, 0x17
        /*001a*/ 	.short	(.L_13 - .L_12)
.L_12:
        /*001c*/ 	.word	0x00000000
        /*0020*/ 	.short	0x0001
        /*0022*/ 	.short	0x0008
        /*0024*/ 	.byte	0x00, 0xf0, 0x21, 0x00


	//----- nvinfo : EIATTR_KPARAM_INFO
	.align		4
.L_13:
        /*0028*/ 	.byte	0x04, 0x17
        /*002a*/ 	.short	(.L_15 - .L_14)
.L_14:
        /*002c*/ 	.word	0x00000000
        /*0030*/ 	.short	0x0000
        /*0032*/ 	.short	0x0000
        /*0034*/ 	.byte	0x00, 0xf0, 0x21, 0x00


	//----- nvinfo : EIATTR_SPARSE_MMA_MASK
	.align		4
.L_15:
        /*0038*/ 	.byte	0x03, 0x50
        /*003a*/ 	.short	0x0000


	//----- nvinfo : EIATTR_MAXREG_COUNT
	.align		4
        /*003c*/ 	.byte	0x03, 0x1b
        /*003e*/ 	.short	0x00ff


	//----- nvinfo : EIATTR_COOP_GROUP_MASK_REGIDS
	.align		4
        /*0040*/ 	.byte	0x04, 0x29
        /*0042*/ 	.short	(.L_17 - .L_16)


	//   ....[0]....
.L_16:
        /*0044*/ 	.word	0xffffffff


	//----- nvinfo : EIATTR_COOP_GROUP_INSTR_OFFSETS
	.align		4
.L_17:
        /*0048*/ 	.byte	0x04, 0x28
        /*004a*/ 	.short	(.L_19 - .L_18)


	//   ....[0]....
.L_18:
        /*004c*/ 	.word	0x00000700


	//----- nvinfo : EIATTR_EXIT_INSTR_OFFSETS
	.align		4
.L_19:
        /*0050*/ 	.byte	0x04, 0x1c
        /*0052*/ 	.short	(.L_21 - .L_20)


	//   ....[0]....
.L_20:
        /*0054*/ 	.word	0x00000d50


	//   ....[1]....
        /*0058*/ 	.word	0x00000d70


	//----- nvinfo : EIATTR_MAX_THREADS
	.align		4
.L_21:
        /*005c*/ 	.byte	0x04, 0x05
        /*005e*/ 	.short	(.L_23 - .L_22)
.L_22:
        /*0060*/ 	.word	0x00000080
        /*0064*/ 	.word	0x00000001
        /*0068*/ 	.word	0x00000001


	//----- nvinfo : EIATTR_CBANK_PARAM_SIZE
	.align		4
.L_23:
        /*006c*/ 	.byte	0x03, 0x19
        /*006e*/ 	.short	0x0018


	//----- nvinfo : EIATTR_PARAM_CBANK
	.align		4
        /*0070*/ 	.byte	0x04, 0x0a
        /*0072*/ 	.short	(.L_25 - .L_24)
	.align		4
.L_24:
        /*0074*/ 	.word	index@(.nv.constant0.triton_mm)
        /*0078*/ 	.short	0x0210
        /*007a*/ 	.short	0x0018


	//----- nvinfo : EIATTR_SW_WAR
	.align		4
.L_25:
        /*007c*/ 	.byte	0x04, 0x36
        /*007e*/ 	.short	(.L_27 - .L_26)
.L_26:
        /*0080*/ 	.word	0x00000008
.L_27:


//--------------------- .nv.callgraph             --------------------------
	.section	.nv.callgraph,"",@"SHT_CUDA_CALLGRAPH"
	.align	4
	.sectionentsize	8
	.align		4
        /*0000*/ 	.word	0x00000000
	.align		4
        /*0004*/ 	.word	0xffffffff
	.align		4
        /*0008*/ 	.word	0x00000000
	.align		4
        /*000c*/ 	.word	0xfffffffe
	.align		4
        /*0010*/ 	.word	0x00000000
	.align		4
        /*0014*/ 	.word	0xfffffffd
	.align		4
        /*0018*/ 	.word	0x00000000
	.align		4
        /*001c*/ 	.word	0xfffffffc


//--------------------- .text.triton_mm           --------------------------
	.section	.text.triton_mm,"ax",@progbits
	.sectionflags	@"SHF_BARRIERS=1"
	.align	128
        .global         triton_mm
        .type           triton_mm,@function
        .size           triton_mm,(.L_x_1 - triton_mm)
        .other          triton_mm,@"STO_CUDA_ENTRY STV_DEFAULT"
triton_mm:
.text.triton_mm:
[----:B------:R-:W0:Y:S01]  /*0000*/  LDC R1, c[0x0][0x28] ;  /* 0x00000a00ff017b82 */ /* 0x000e220000000800 */
[----:B------:R-:W1:Y:S01]  /*0010*/  S2R R9, SR_CTAID.X ;  /* 0x0000000000097919 */ /* 0x000e620000002500 */
[----:B------:R-:W-:Y:S01]  /*0020*/  IMAD.MOV.U32 R5, RZ, RZ, -0x8 ;  /* 0xfffffff8ff057424 */ /* 0x000fe200078e00ff */
[----:B------:R-:W-:Y:S01]  /*0030*/  ULDC.64 UR16, c[0x0][0x208] ;  /* 0x0000820000107ab9 */ /* 0x000fe20000000a00 */
[C---:B-1----:R-:W-:Y:S01]  /*0040*/  IMAD.HI R12, R9.reuse, 0x2aaaaaab, RZ ;  /* 0x2aaaaaab090c7827 */ /* 0x042fe200078e02ff */
[----:B------:R-:W-:Y:S02]  /*0050*/  IABS R6, R9 ;  /* 0x0000000900067213 */ /* 0x000fe40000000000 */
[----:B------:R-:W-:Y:S02]  /*0060*/  ISETP.GE.AND P1, PT, R9, RZ, PT ;  /* 0x000000ff0900720c */ /* 0x000fe40003f26270 */
[----:B------:R-:W-:-:S04]  /*0070*/  SHF.R.U32.HI R3, RZ, 0x1f, R12 ;  /* 0x0000001fff037819 */ /* 0x000fc8000001160c */
[----:B------:R-:W-:-:S05]  /*0080*/  LEA.HI.SX32 R12, R12, R3, 0x19 ;  /* 0x000000030c0c7211 */ /* 0x000fca00078fcaff */
[----:B------:R-:W-:-:S05]  /*0090*/  IMAD R8, R12, R5, 0x40 ;  /* 0x000000400c087424 */ /* 0x000fca00078e0205 */
[----:B------:R-:W-:-:S04]  /*00a0*/  VIMNMX R8, R8, 0x8, PT ;  /* 0x0000000808087848 */ /* 0x000fc80003fe0100 */
[-C--:B------:R-:W-:Y:S02]  /*00b0*/  IABS R4, R8.reuse ;  /* 0x0000000800047213 */ /* 0x080fe40000000000 */
[-C--:B------:R-:W-:Y:S02]  /*00c0*/  IABS R5, R8.reuse ;  /* 0x0000000800057213 */ /* 0x080fe40000000000 */
[----:B------:R-:W1:Y:S01]  /*00d0*/  I2F.RP R0, R4 ;  /* 0x0000000400007306 */ /* 0x000e620000209400 */
[----:B------:R-:W-:Y:S02]  /*00e0*/  LOP3.LUT R13, RZ, R8, RZ, 0x33, !PT ;  /* 0x00000008ff0d7212 */ /* 0x000fe400078e33ff */
[----:B------:R-:W-:-:S05]  /*00f0*/  IMAD.MOV R14, RZ, RZ, -R5 ;  /* 0x000000ffff0e7224 */ /* 0x000fca00078e0a05 */
[----:B-1----:R-:W1:Y:S02]  /*0100*/  MUFU.RCP R0, R0 ;  /* 0x0000000000007308 */ /* 0x002e640000001000 */
[----:B-1----:R-:W-:-:S06]  /*0110*/  VIADD R2, R0, 0xffffffe ;  /* 0x0ffffffe00027836 */ /* 0x002fcc0000000000 */
[----:B------:R1:W2:Y:S02]  /*0120*/  F2I.FTZ.U32.TRUNC.NTZ R3, R2 ;  /* 0x0000000200037305 */ /* 0x0002a4000021f000 */
[----:B-1----:R-:W-:Y:S02]  /*0130*/  IMAD.MOV.U32 R2, RZ, RZ, RZ ;  /* 0x000000ffff027224 */ /* 0x002fe400078e00ff */
[----:B--2---:R-:W-:-:S04]  /*0140*/  IMAD.MOV R15, RZ, RZ, -R3 ;  /* 0x000000ffff0f7224 */ /* 0x004fc800078e0a03 */
[----:B------:R-:W-:-:S04]  /*0150*/  IMAD R15, R15, R4, RZ ;  /* 0x000000040f0f7224 */ /* 0x000fc800078e02ff */
[----:B------:R-:W-:Y:S02]  /*0160*/  IMAD.HI.U32 R15, R3, R15, R2 ;  /* 0x0000000f030f7227 */ /* 0x000fe400078e0002 */
[----:B------:R-:W1:Y:S04]  /*0170*/  S2R R2, SR_TID.X ;  /* 0x0000000000027919 */ /* 0x000e680000002100 */
[----:B------:R-:W-:-:S04]  /*0180*/  IMAD.HI.U32 R3, R15, R6, RZ ;  /* 0x000000060f037227 */ /* 0x000fc800078e00ff */
[----:B------:R-:W-:Y:S02]  /*0190*/  IMAD R3, R3, R14, R6 ;  /* 0x0000000e03037224 */ /* 0x000fe400078e0206 */
[----:B------:R-:W2:Y:S03]  /*01a0*/  LDC.64 R6, c[0x0][0x210] ;  /* 0x00008400ff067b82 */ /* 0x000ea60000000a00 */
[----:B------:R-:W-:-:S13]  /*01b0*/  ISETP.GT.U32.AND P0, PT, R4, R3, PT ;  /* 0x000000030400720c */ /* 0x000fda0003f04070 */
[----:B------:R-:W-:-:S05]  /*01c0*/  @!P0 IMAD.IADD R3, R3, 0x1, -R4 ;  /* 0x0000000103038824 */ /* 0x000fca00078e0a04 */
[----:B------:R-:W-:Y:S02]  /*01d0*/  ISETP.GT.U32.AND P0, PT, R4, R3, PT ;  /* 0x000000030400720c */ /* 0x000fe40003f04070 */
[----:B-1----:R-:W-:-:S04]  /*01e0*/  SHF.R.U32.HI R5, RZ, 0x3, R2 ;  /* 0x00000003ff057819 */ /* 0x002fc80000011602 */
[----:B------:R-:W-:-:S07]  /*01f0*/  SGXT.U32 R5, R5, 0x4 ;  /* 0x000000040505781a */ /* 0x000fce0000000000 */
[----:B------:R-:W-:Y:S01]  /*0200*/  @!P0 IMAD.IADD R3, R3, 0x1, -R4 ;  /* 0x0000000103038824 */ /* 0x000fe200078e0a04 */
[----:B------:R-:W-:-:S03]  /*0210*/  ISETP.NE.AND P0, PT, R8, RZ, PT ;  /* 0x000000ff0800720c */ /* 0x000fc60003f05270 */
[----:B------:R-:W-:-:S05]  /*0220*/  @!P1 IMAD.MOV R3, RZ, RZ, -R3 ;  /* 0x000000ffff039224 */ /* 0x000fca00078e0a03 */
[----:B------:R-:W-:-:S05]  /*0230*/  SEL R3, R13, R3, !P0 ;  /* 0x000000030d037207 */ /* 0x000fca0004000000 */
[----:B------:R-:W-:-:S04]  /*0240*/  IMAD R3, R12, 0x8, R3 ;  /* 0x000000080c037824 */ /* 0x000fc800078e0203 */
[----:B------:R-:W-:Y:S01]  /*0250*/  IMAD.SHL.U32 R0, R3, 0x40, RZ ;  /* 0x0000004003007824 */ /* 0x000fe200078e00ff */
[----:B------:R-:W-:-:S04]  /*0260*/  SHF.R.S32.HI R11, RZ, 0x19, R3 ;  /* 0x00000019ff0b7819 */ /* 0x000fc80000011403 */
[----:B------:R-:W-:Y:S02]  /*0270*/  SGXT R11, R11, 0x1 ;  /* 0x000000010b0b781a */ /* 0x000fe40000000200 */
[----:B------:R-:W-:Y:S01]  /*0280*/  LOP3.LUT R10, R0, R5, RZ, 0xfc, !PT ;  /* 0x00000005000a7212 */ /* 0x000fe200078efcff */
[----:B------:R-:W-:Y:S01]  /*0290*/  IMAD R9, R12, -0x300, R9 ;  /* 0xfffffd000c097824 */ /* 0x000fe200078e0209 */
[----:B------:R-:W-:Y:S02]  /*02a0*/  LOP3.LUT R16, R0, 0x10, R5, 0xfe, !PT ;  /* 0x0000001000107812 */ /* 0x000fe400078efe05 */
[----:B------:R-:W-:Y:S02]  /*02b0*/  LEA.HI R3, R11, R10, RZ, 0xc ;  /* 0x0000000a0b037211 */ /* 0x000fe400078f60ff */
[----:B------:R-:W-:Y:S02]  /*02c0*/  IABS R12, R9 ;  /* 0x00000009000c7213 */ /* 0x000fe40000000000 */
[----:B------:R-:W-:Y:S01]  /*02d0*/  LOP3.LUT R17, R3, 0x3fff000, RZ, 0xc0, !PT ;  /* 0x03fff00003117812 */ /* 0x000fe200078ec0ff */
[----:B------:R-:W-:Y:S01]  /*02e0*/  IMAD.SHL.U32 R3, R2, 0x8, RZ ;  /* 0x0000000802037824 */ /* 0x000fe200078e00ff */
[----:B------:R-:W-:-:S02]  /*02f0*/  LOP3.LUT R8, R9, R8, RZ, 0x3c, !PT ;  /* 0x0000000809087212 */ /* 0x000fc400078e3cff */
[----:B------:R-:W-:Y:S01]  /*0300*/  LEA.HI R18, R11, R16, RZ, 0xc ;  /* 0x000000100b127211 */ /* 0x000fe200078f60ff */
[----:B------:R-:W-:Y:S01]  /*0310*/  IMAD.IADD R17, R10, 0x1, -R17 ;  /* 0x000000010a117824 */ /* 0x000fe200078e0a11 */
[----:B------:R-:W-:Y:S01]  /*0320*/  LOP3.LUT R10, R3, 0x38, RZ, 0xc0, !PT ;  /* 0x00000038030a7812 */ /* 0x000fe200078ec0ff */
[----:B------:R-:W-:Y:S01]  /*0330*/  IMAD.HI.U32 R15, R15, R12, RZ ;  /* 0x0000000c0f0f7227 */ /* 0x000fe200078e00ff */
[----:B------:R-:W-:Y:S02]  /*0340*/  ISETP.GE.AND P3, PT, R8, RZ, PT ;  /* 0x000000ff0800720c */ /* 0x000fe40003f66270 */
[----:B------:R-:W-:Y:S01]  /*0350*/  LOP3.LUT R19, R18, 0x3fff000, RZ, 0xc0, !PT ;  /* 0x03fff00012137812 */ /* 0x000fe200078ec0ff */
[----:B------:R-:W-:-:S04]  /*0360*/  IMAD R17, R17, 0x40, R10 ;  /* 0x0000004011117824 */ /* 0x000fc800078e020a */
[----:B--2---:R-:W-:-:S04]  /*0370*/  IMAD.WIDE R28, R17, 0x2, R6 ;  /* 0x00000002111c7825 */ /* 0x004fc800078e0206 */
[----:B------:R-:W-:Y:S01]  /*0380*/  IMAD R17, R15, R14, R12 ;  /* 0x0000000e0f117224 */ /* 0x000fe200078e020c */
[----:B------:R-:W-:Y:S01]  /*0390*/  LOP3.LUT R8, R0, 0x20, R5, 0xfe, !PT ;  /* 0x0000002000087812 */ /* 0x000fe200078efe05 */
[----:B------:R-:W-:Y:S01]  /*03a0*/  IMAD.IADD R19, R16, 0x1, -R19 ;  /* 0x0000000110137824 */ /* 0x000fe200078e0a13 */
[----:B------:R-:W2:Y:S02]  /*03b0*/  LDG.E.128 R28, desc[UR16][R28.64] ;  /* 0x000000101c1c7981 */ /* 0x000ea4000c1e1d00 */
[----:B------:R-:W-:Y:S01]  /*03c0*/  ISETP.GT.U32.AND P2, PT, R4, R17, PT ;  /* 0x000000110400720c */ /* 0x000fe20003f44070 */
[----:B------:R-:W-:Y:S01]  /*03d0*/  IMAD R19, R19, 0x40, R10 ;  /* 0x0000004013137824 */ /* 0x000fe200078e020a */
[----:B------:R-:W-:Y:S02]  /*03e0*/  LEA.HI R9, R11, R8, RZ, 0xc ;  /* 0x000000080b097211 */ /* 0x000fe400078f60ff */
[----:B------:R-:W-:Y:S01]  /*03f0*/  LOP3.LUT R12, R0, 0x30, R5, 0xfe, !PT ;  /* 0x00000030000c7812 */ /* 0x000fe200078efe05 */
[----:B------:R-:W-:-:S08]  /*0400*/  IMAD.WIDE R24, R19, 0x2, R6 ;  /* 0x0000000213187825 */ /* 0x000fd000078e0206 */
[----:B------:R-:W-:Y:S02]  /*0410*/  @!P2 IMAD.IADD R17, R17, 0x1, -R4 ;  /* 0x000000011111a824 */ /* 0x000fe400078e0a04 */
[----:B------:R-:W-:Y:S01]  /*0420*/  @!P2 VIADD R15, R15, 0x1 ;  /* 0x000000010f0fa836 */ /* 0x000fe20000000000 */
[----:B------:R-:W-:Y:S01]  /*0430*/  LOP3.LUT R9, R9, 0x3fff000, RZ, 0xc0, !PT ;  /* 0x03fff00009097812 */ /* 0x000fe200078ec0ff */
[----:B------:R-:W3:Y:S01]  /*0440*/  LDG.E.128 R24, desc[UR16][R24.64] ;  /* 0x0000001018187981 */ /* 0x000ee2000c1e1d00 */
[----:B------:R-:W-:-:S13]  /*0450*/  ISETP.GE.U32.AND P1, PT, R17, R4, PT ;  /* 0x000000041100720c */ /* 0x000fda0003f26070 */
[----:B------:R-:W-:-:S04]  /*0460*/  @P1 VIADD R15, R15, 0x1 ;  /* 0x000000010f0f1836 */ /* 0x000fc80000000000 */
[----:B------:R-:W-:-:S05]  /*0470*/  @!P3 IMAD.MOV R15, RZ, RZ, -R15 ;  /* 0x000000ffff0fb224 */ /* 0x000fca00078e0a0f */
[----:B------:R-:W-:-:S05]  /*0480*/  SEL R4, R13, R15, !P0 ;  /* 0x0000000f0d047207 */ /* 0x000fca0004000000 */
[----:B------:R-:W-:-:S05]  /*0490*/  IMAD.SHL.U32 R4, R4, 0x20, RZ ;  /* 0x0000002004047824 */ /* 0x000fca00078e00ff */
[----:B------:R-:W-:Y:S02]  /*04a0*/  LOP3.LUT R13, R4, R5, RZ, 0xfc, !PT ;  /* 0x00000005040d7212 */ /* 0x000fe400078efcff */
[----:B------:R-:W-:Y:S02]  /*04b0*/  LOP3.LUT R14, R4, 0x10, R5, 0xfe, !PT ;  /* 0x00000010040e7812 */ /* 0x000fe400078efe05 */
[----:B------:R-:W-:Y:S01]  /*04c0*/  LEA.HI R15, R11, R12, RZ, 0xc ;  /* 0x0000000c0b0f7211 */ /* 0x000fe200078f60ff */
[----:B------:R-:W-:-:S04]  /*04d0*/  IMAD.HI R16, R13, 0x2aaaaaab, RZ ;  /* 0x2aaaaaab0d107827 */ /* 0x000fc800078e02ff */
[----:B------:R-:W-:Y:S02]  /*04e0*/  IMAD.IADD R11, R8, 0x1, -R9 ;  /* 0x00000001080b7824 */ /* 0x000fe400078e0a09 */
[----:B------:R-:W1:Y:S01]  /*04f0*/  LDC.64 R8, c[0x0][0x218] ;  /* 0x00008600ff087b82 */ /* 0x000e620000000a00 */
[----:B------:R-:W-:Y:S01]  /*0500*/  SHF.R.U32.HI R17, RZ, 0x1f, R16 ;  /* 0x0000001fff117819 */ /* 0x000fe20000011610 */
[----:B------:R-:W-:-:S03]  /*0510*/  IMAD.HI R18, R14, 0x2aaaaaab, RZ ;  /* 0x2aaaaaab0e127827 */ /* 0x000fc600078e02ff */
[----:B------:R-:W-:Y:S02]  /*0520*/  LEA.HI R16, R16, R17, RZ, 0x17 ;  /* 0x0000001110107211 */ /* 0x000fe400078fb8ff */
[----:B------:R-:W-:Y:S02]  /*0530*/  SHF.R.U32.HI R17, RZ, 0x1f, R18 ;  /* 0x0000001fff117819 */ /* 0x000fe40000011612 */
[----:B------:R-:W-:Y:S02]  /*0540*/  LOP3.LUT R15, R15, 0x3fff000, RZ, 0xc0, !PT ;  /* 0x03fff0000f0f7812 */ /* 0x000fe400078ec0ff */
[----:B------:R-:W-:Y:S01]  /*0550*/  LEA.HI R17, R18, R17, RZ, 0x17 ;  /* 0x0000001112117211 */ /* 0x000fe200078fb8ff */
[----:B------:R-:W-:Y:S02]  /*0560*/  IMAD R13, R16, -0xc00, R13 ;  /* 0xfffff400100d7824 */ /* 0x000fe400078e020d */
[----:B------:R-:W-:Y:S02]  /*0570*/  IMAD.IADD R15, R12, 0x1, -R15 ;  /* 0x000000010c0f7824 */ /* 0x000fe400078e0a0f */
[----:B------:R-:W-:-:S02]  /*0580*/  IMAD R17, R17, -0xc00, R14 ;  /* 0xfffff40011117824 */ /* 0x000fc400078e020e */
[--C-:B------:R-:W-:Y:S02]  /*0590*/  IMAD R11, R11, 0x40, R10.reuse ;  /* 0x000000400b0b7824 */ /* 0x100fe400078e020a */
[--C-:B------:R-:W-:Y:S02]  /*05a0*/  IMAD R15, R15, 0x40, R10.reuse ;  /* 0x000000400f0f7824 */ /* 0x100fe400078e020a */
[--C-:B------:R-:W-:Y:S02]  /*05b0*/  IMAD R19, R13, 0x40, R10.reuse ;  /* 0x000000400d137824 */ /* 0x100fe400078e020a */
[----:B------:R-:W-:Y:S02]  /*05c0*/  IMAD R21, R17, 0x40, R10 ;  /* 0x0000004011157824 */ /* 0x000fe400078e020a */
[----:B------:R-:W-:-:S04]  /*05d0*/  IMAD.WIDE R10, R11, 0x2, R6 ;  /* 0x000000020b0a7825 */ /* 0x000fc800078e0206 */
[----:B------:R-:W-:-:S04]  /*05e0*/  IMAD.WIDE R12, R15, 0x2, R6 ;  /* 0x000000020f0c7825 */ /* 0x000fc800078e0206 */
[--C-:B-1----:R-:W-:Y:S02]  /*05f0*/  IMAD.WIDE R16, R19, 0x2, R8.reuse ;  /* 0x0000000213107825 */ /* 0x102fe400078e0208 */
[----:B------:R-:W4:Y:S02]  /*0600*/  LDG.E.128 R12, desc[UR16][R12.64] ;  /* 0x000000100c0c7981 */ /* 0x000f24000c1e1d00 */
[----:B------:R-:W-:Y:S02]  /*0610*/  IMAD.WIDE R20, R21, 0x2, R8 ;  /* 0x0000000215147825 */ /* 0x000fe400078e0208 */
[----:B------:R-:W5:Y:S04]  /*0620*/  LDG.E.128 R8, desc[UR16][R10.64] ;  /* 0x000000100a087981 */ /* 0x000f68000c1e1d00 */
[----:B------:R-:W4:Y:S04]  /*0630*/  LDG.E.128 R16, desc[UR16][R16.64] ;  /* 0x0000001010107981 */ /* 0x000f28000c1e1d00 */
[----:B------:R-:W4:Y:S01]  /*0640*/  LDG.E.128 R20, desc[UR16][R20.64] ;  /* 0x0000001014147981 */ /* 0x000f22000c1e1d00 */
[----:B------:R-:W1:Y:S01]  /*0650*/  S2UR UR14, SR_CgaCtaId ;  /* 0x00000000000e79c3 */ /* 0x000e620000008800 */
[----:B------:R-:W-:Y:S01]  /*0660*/  LOP3.LUT R32, R3, 0x38, R2, 0x48, !PT ;  /* 0x0000003803207812 */ /* 0x000fe200078e4802 */
[----:B------:R-:W-:Y:S01]  /*0670*/  UMOV UR4, 0x400 ;  /* 0x0000040000047882 */ /* 0x000fe20000000000 */
[----:B------:R-:W-:-:S03]  /*0680*/  SHF.R.U32.HI R6, RZ, 0x5, R2 ;  /* 0x00000005ff067819 */ /* 0x000fc60000011602 */
[----:B------:R-:W-:Y:S01]  /*0690*/  IMAD.SHL.U32 R32, R32, 0x2, RZ ;  /* 0x0000000220207824 */ /* 0x000fe200078e00ff */
[C---:B------:R-:W-:Y:S02]  /*06a0*/  LOP3.LUT R41, R5.reuse, 0x10, RZ, 0xfc, !PT ;  /* 0x0000001005297812 */ /* 0x040fe400078efcff */
[----:B------:R-:W-:Y:S01]  /*06b0*/  LOP3.LUT R6, R6, 0x7fffffc, RZ, 0xc0, !PT ;  /* 0x07fffffc06067812 */ /* 0x000fe200078ec0ff */
[C-C-:B------:R-:W-:Y:S01]  /*06c0*/  IMAD R40, R5.reuse, 0x80, R32.reuse ;  /* 0x0000008005287824 */ /* 0x140fe200078e0220 */
[C---:B------:R-:W-:Y:S02]  /*06d0*/  LOP3.LUT R7, R5.reuse, 0x20, RZ, 0xfc, !PT ;  /* 0x0000002005077812 */ /* 0x040fe400078efcff */
[----:B------:R-:W-:Y:S01]  /*06e0*/  LOP3.LUT R5, R5, 0x30, RZ, 0xfc, !PT ;  /* 0x0000003005057812 */ /* 0x000fe200078efcff */
[--C-:B------:R-:W-:Y:S01]  /*06f0*/  IMAD R41, R41, 0x80, R32.reuse ;  /* 0x0000008029297824 */ /* 0x100fe200078e0220 */
[----:B------:R-:W1:Y:S01]  /*0700*/  SHFL.IDX PT, R6, R6, RZ, 0x1f ;  /* 0x00001fff06067589 */ /* 0x000e6200000e0000 */
[--C-:B------:R-:W-:Y:S01]  /*0710*/  IMAD R7, R7, 0x80, R32.reuse ;  /* 0x0000008007077824 */ /* 0x100fe200078e0220 */
[----:B-1----:R-:W-:Y:S01]  /*0720*/  UPRMT UR14, UR14, 0x654, UR4 ;  /* 0x000006540e0e7896 */ /* 0x002fe20008000004 */
[----:B------:R-:W-:Y:S01]  /*0730*/  IMAD R5, R5, 0x80, R32 ;  /* 0x0000008005057824 */ /* 0x000fe200078e0220 */
[----:B0-----:R-:W-:-:S02]  /*0740*/  R2UR UR4, R6 ;  /* 0x00000000060472ca */ /* 0x001fc400000e0000 */
[----:B------:R-:W-:-:S04]  /*0750*/  USHF.R.U32.HI UR6, URZ, 0x4, UR14 ;  /* 0x000000043f067899 */ /* 0x000fc8000801160e */
[----:B------:R-:W-:-:S07]  /*0760*/  ULOP3.LUT UR6, UR6, 0x3fff, URZ, 0xc0, !UPT ;  /* 0x00003fff06067892 */ /* 0x000fce000f8ec03f */
[----:B------:R-:W-:Y:S02]  /*0770*/  USHF.L.U32 UR5, UR4, 0x7, URZ ;  /* 0x0000000704057899 */ /* 0x000fe4000800063f */
[----:B------:R-:W-:Y:S02]  /*0780*/  UIADD3 UR4, UR14, 0x2000, URZ ;  /* 0x000020000e047890 */ /* 0x000fe4000fffe03f */
[----:B------:R-:W-:Y:S02]  /*0790*/  ULOP3.LUT UR5, UR5, 0x180, URZ, 0xc0, !UPT ;  /* 0x0000018005057892 */ /* 0x000fe4000f8ec03f */
[----:B------:R-:W-:Y:S02]  /*07a0*/  USHF.R.U32.HI UR4, URZ, 0x4, UR4 ;  /* 0x000000043f047899 */ /* 0x000fe40008011604 */
[----:B------:R-:W-:Y:S02]  /*07b0*/  UIADD3 UR12, UP0, UR5, UR6, URZ ;  /* 0x00000006050c7290 */ /* 0x000fe4000ff1e03f */
[----:B------:R-:W-:-:S02]  /*07c0*/  ULOP3.LUT UR4, UR4, 0x3fff, URZ, 0xc0, !UPT ;  /* 0x00003fff04047892 */ /* 0x000fc4000f8ec03f */
[----:B------:R-:W-:Y:S02]  /*07d0*/  UIADD3.X UR13, URZ, URZ, URZ, UP0, !UPT ;  /* 0x0000003f3f0d7290 */ /* 0x000fe400087fe43f */
[----:B------:R-:W-:Y:S02]  /*07e0*/  ULOP3.LUT UR10, UR4, 0x1000000, URZ, 0xfc, !UPT ;  /* 0x01000000040a7892 */ /* 0x000fe4000f8efc3f */
[----:B------:R-:W-:Y:S02]  /*07f0*/  ULOP3.LUT UR8, UR12, 0x2000000, URZ, 0xfc, !UPT ;  /* 0x020000000c087892 */ /* 0x000fe4000f8efc3f */
[----:B------:R-:W-:Y:S01]  /*0800*/  ULOP3.LUT UR9, UR13, 0x40000040, URZ, 0xfc, !UPT ;  /* 0x400000400d097892 */ /* 0x000fe2000f8efc3f */
[----:B------:R-:W-:Y:S01]  /*0810*/  UMOV UR11, 0x40000040 ;  /* 0x40000040000b7882 */ /* 0x000fe20000000000 */
[----:B------:R-:W-:Y:S01]  /*0820*/  UMOV UR5, URZ ;  /* 0x0000003f00057c82 */ /* 0x000fe20008000000 */
[----:B--2---:R-:W-:Y:S04]  /*0830*/  STS.128 [R40+UR14], R28 ;  /* 0x0000001c28007988 */ /* 0x004fe80008000c0e */
[----:B---3--:R0:W-:Y:S04]  /*0840*/  STS.128 [R41+UR14], R24 ;  /* 0x0000001829007988 */ /* 0x0081e80008000c0e */
[----:B-----5:R-:W-:Y:S04]  /*0850*/  STS.128 [R7+UR14], R8 ;  /* 0x0000000807007988 */ /* 0x020fe80008000c0e */
[----:B----4-:R1:W-:Y:S04]  /*0860*/  STS.128 [R5+UR14], R12 ;  /* 0x0000000c05007988 */ /* 0x0103e80008000c0e */
[----:B------:R2:W-:Y:S04]  /*0870*/  STS.128 [R40+UR14+0x2000], R16 ;  /* 0x0020001028007988 */ /* 0x0005e80008000c0e */
[----:B------:R3:W-:Y:S01]  /*0880*/  STS.128 [R41+UR14+0x2000], R20 ;  /* 0x0020001429007988 */ /* 0x0007e20008000c0e */
[----:B------:R4:W-:Y:S06]  /*0890*/  MEMBAR.ALL.CTA ;  /* 0x0000000000007992 */ /* 0x0009ec0000008000 */
[----:B----4-:R-:W4:Y:S02]  /*08a0*/  FENCE.VIEW.ASYNC.S ;  /* 0x00000000000073c6 */ /* 0x010f240000000000 */
[----:B----4-:R-:W-:Y:S06]  /*08b0*/  BAR.SYNC.DEFER_BLOCKING 0x0 ;  /* 0x0000000000007b1d */ /* 0x010fec0000010000 */
[----:B0-----:R-:W-:-:S06]  /*08c0*/  WARPGROUP.ARRIVE ;  /* 0x00000000000079c5 */ /* 0x001fcc0000000000 */
[----:B------:R-:W-:Y:S01]  /*08d0*/  HGMMA.64x32x16.F32.BF16 R24, gdesc[UR8], RZ, !UPT ;  /* 0x00600000081879f0 */ /* 0x000fe2000c7018ff */
[----:B------:R-:W-:Y:S01]  /*08e0*/  UMOV UR8, 0x2000002 ;  /* 0x0200000200087882 */ /* 0x000fe20000000000 */
[----:B------:R-:W-:Y:S01]  /*08f0*/  UMOV UR9, 0x40000040 ;  /* 0x4000004000097882 */ /* 0x000fe20000000000 */
[----:B------:R-:W-:Y:S01]  /*0900*/  UMOV UR10, 0x1000002 ;  /* 0x01000002000a7882 */ /* 0x000fe20000000000 */
[----:B------:R-:W-:Y:S01]  /*0910*/  UMOV UR11, 0x40000040 ;  /* 0x40000040000b7882 */ /* 0x000fe20000000000 */
[----:B------:R-:W-:Y:S02]  /*0920*/  UIADD3.64 UR8, UR12, UR8, URZ ;  /* 0x000000080c087297 */ /* 0x000fe4000fffe03f */
[----:B------:R-:W-:-:S09]  /*0930*/  UIADD3.64 UR10, UR4, UR10, URZ ;  /* 0x0000000a040a7297 */ /* 0x000fd2000fffe03f */
[----:B------:R-:W-:Y:S01]  /*0940*/  HGMMA.64x32x16.F32.BF16 R24, gdesc[UR8], R24 ;  /* 0x00600000081879f0 */ /* 0x000fe20008701818 */
[----:B------:R-:W-:Y:S01]  /*0950*/  UMOV UR8, 0x2000004 ;  /* 0x0200000400087882 */ /* 0x000fe20000000000 */
[----:B------:R-:W-:Y:S01]  /*0960*/  UMOV UR9, 0x40000040 ;  /* 0x4000004000097882 */ /* 0x000fe20000000000 */
[----:B------:R-:W-:Y:S01]  /*0970*/  UMOV UR10, 0x1000004 ;  /* 0x01000004000a7882 */ /* 0x000fe20000000000 */
[----:B------:R-:W-:Y:S01]  /*0980*/  UMOV UR11, 0x40000040 ;  /* 0x40000040000b7882 */ /* 0x000fe20000000000 */
[----:B------:R-:W-:Y:S02]  /*0990*/  UIADD3.64 UR8, UR12, UR8, URZ ;  /* 0x000000080c087297 */ /* 0x000fe4000fffe03f */
[----:B------:R-:W-:Y:S01]  /*09a0*/  UIADD3.64 UR10, UR4, UR10, URZ ;  /* 0x0000000a040a7297 */ /* 0x000fe2000fffe03f */
[----:B------:R-:W-:Y:S01]  /*09b0*/  UMOV UR6, 0x1000006 ;  /* 0x0100000600067882 */ /* 0x000fe20000000000 */
[----:B------:R-:W-:-:S07]  /*09c0*/  UMOV UR7, 0x40000040 ;  /* 0x4000004000077882 */ /* 0x000fce0000000000 */
[----:B------:R-:W-:Y:S01]  /*09d0*/  HGMMA.64x32x16.F32.BF16 R24, gdesc[UR8], R24 ;  /* 0x00600000081879f0 */ /* 0x000fe20008701818 */
[----:B------:R-:W-:Y:S01]  /*09e0*/  UMOV UR8, 0x2000006 ;  /* 0x0200000600087882 */ /* 0x000fe20000000000 */
[----:B------:R-:W-:Y:S01]  /*09f0*/  UMOV UR9, 0x40000040 ;  /* 0x4000004000097882 */ /* 0x000fe20000000000 */
[----:B------:R-:W-:Y:S02]  /*0a00*/  UIADD3.64 UR6, UR4, UR6, URZ ;  /* 0x0000000604067297 */ /* 0x000fe4000fffe03f */
[----:B------:R-:W-:-:S09]  /*0a10*/  UIADD3.64 UR4, UR12, UR8, URZ ;  /* 0x000000080c047297 */ /* 0x000fd2000fffe03f */
[----:B------:R-:W-:Y:S01]  /*0a20*/  HGMMA.64x32x16.F32.BF16 R24, gdesc[UR4], R24, gsb0 ;  /* 0x00600000041879f0 */ /* 0x000fe20008001818 */
[--C-:B-1----:R-:W-:Y:S02]  /*0a30*/  SHF.R.U32.HI R5, RZ, 0x5, R2.reuse ;  /* 0x00000005ff057819 */ /* 0x102fe40000011602 */
[----:B------:R-:W-:Y:S02]  /*0a40*/  SHF.R.U32.HI R6, RZ, 0x2, R2 ;  /* 0x00000002ff067819 */ /* 0x000fe40000011602 */
[----:B------:R-:W-:Y:S01]  /*0a50*/  SGXT.U32 R5, R5, 0x2 ;  /* 0x000000020505781a */ /* 0x000fe20000000000 */
[----:B------:R-:W-:Y:S01]  /*0a60*/  IMAD.SHL.U32 R8, R2, 0x8, RZ ;  /* 0x0000000802087824 */ /* 0x000fe200078e00ff */
[----:B------:R-:W-:-:S03]  /*0a70*/  SGXT.U32 R6, R6, 0x3 ;  /* 0x000000030606781a */ /* 0x000fc60000000000 */
[----:B------:R-:W-:Y:S01]  /*0a80*/  IMAD.SHL.U32 R7, R5, 0x10, RZ ;  /* 0x0000001005077824 */ /* 0x000fe200078e00ff */
[----:B------:R-:W-:-:S04]  /*0a90*/  LOP3.LUT R8, R8, 0x18, RZ, 0xe2, !PT ;  /* 0x0000001808087812 */ /* 0x000fc800078ee2ff */
[----:B------:R-:W-:-:S05]  /*0aa0*/  LOP3.LUT R7, R7, R6, RZ, 0xfc, !PT ;  /* 0x0000000607077212 */ /* 0x000fca00078efcff */
[----:B--2---:R-:W-:Y:S02]  /*0ab0*/  IMAD R40, R7, 0xa0, R8 ;  /* 0x000000a007287824 */ /* 0x004fe400078e0208 */
[----:B------:R-:W-:Y:S01]  /*0ac0*/  IMAD.SHL.U32 R5, R5, 0x8, RZ ;  /* 0x0000000805057824 */ /* 0x000fe200078e00ff */
[----:B------:R-:W-:Y:S02]  /*0ad0*/  WARPGROUP.DEPBAR.LE gsb0, 0x0 ;  /* 0x00008000000079c5 */ /* 0x000fe40000010000 */
[----:B------:R-:W-:Y:S02]  /*0ae0*/  BAR.SYNC.DEFER_BLOCKING 0x0 ;  /* 0x0000000000007b1d */ /* 0x000fe40000010000 */
[----:B------:R-:W-:-:S05]  /*0af0*/  LOP3.LUT R5, R5, R6, RZ, 0xfc, !PT ;  /* 0x0000000605057212 */ /* 0x000fca00078efcff */
[----:B------:R-:W-:Y:S01]  /*0b00*/  IMAD R5, R5, 0x28, R8 ;  /* 0x0000002805057824 */ /* 0x000fe200078e0208 */
[----:B------:R-:W0:Y:S01]  /*0b10*/  LDC.64 R6, c[0x0][0x220] ;  /* 0x00008800ff067b82 */ /* 0x000e220000000a00 */
[----:B------:R-:W-:Y:S04]  /*0b20*/  STS.64 [R40+UR14], R24 ;  /* 0x0000001828007988 */ /* 0x000fe80008000a0e */
[----:B------:R-:W-:Y:S04]  /*0b30*/  STS.64 [R40+UR14+0x500], R26 ;  /* 0x0005001a28007988 */ /* 0x000fe80008000a0e */
[----:B------:R-:W-:Y:S04]  /*0b40*/  STS.64 [R40+UR14+0x20], R28 ;  /* 0x0000201c28007988 */ /* 0x000fe80008000a0e */
[----:B------:R-:W-:Y:S04]  /*0b50*/  STS.64 [R40+UR14+0x520], R30 ;  /* 0x0005201e28007988 */ /* 0x000fe80008000a0e */
[----:B------:R-:W-:Y:S04]  /*0b60*/  STS.64 [R40+UR14+0x40], R32 ;  /* 0x0000402028007988 */ /* 0x000fe80008000a0e */
[----:B------:R-:W-:Y:S04]  /*0b70*/  STS.64 [R40+UR14+0x540], R34 ;  /* 0x0005402228007988 */ /* 0x000fe80008000a0e */
[----:B------:R-:W-:Y:S04]  /*0b80*/  STS.64 [R40+UR14+0x60], R36 ;  /* 0x0000602428007988 */ /* 0x000fe80008000a0e */
[----:B------:R-:W-:Y:S01]  /*0b90*/  STS.64 [R40+UR14+0x560], R38 ;  /* 0x0005602628007988 */ /* 0x000fe20008000a0e */
[----:B---3--:R-:W-:Y:S01]  /*0ba0*/  LEA R41, R5, UR14, 0x2 ;  /* 0x0000000e05297c11 */ /* 0x008fe2000f8e10ff */
[----:B------:R-:W-:Y:S01]  /*0bb0*/  BAR.SYNC.DEFER_BLOCKING 0x0 ;  /* 0x0000000000007b1d */ /* 0x000fe20000010000 */
[----:B------:R-:W-:-:S05]  /*0bc0*/  SHF.R.U32.HI R5, RZ, 0x2, R2 ;  /* 0x00000002ff057819 */ /* 0x000fca0000011602 */
[----:B------:R-:W1:Y:S04]  /*0bd0*/  LDS.128 R20, [R41] ;  /* 0x0000000029147984 */ /* 0x000e680000000c00 */
[----:B------:R-:W2:Y:S04]  /*0be0*/  LDS.128 R16, [R41+0x10] ;  /* 0x0000100029107984 */ /* 0x000ea80000000c00 */
[----:B------:R-:W3:Y:S04]  /*0bf0*/  LDS.128 R12, [R41+0x1400] ;  /* 0x00140000290c7984 */ /* 0x000ee80000000c00 */
[----:B------:R-:W4:Y:S01]  /*0c00*/  LDS.128 R8, [R41+0x1410] ;  /* 0x0014100029087984 */ /* 0x000f220000000c00 */
[----:B------:R-:W-:-:S02]  /*0c10*/  SGXT.U32 R5, R5, 0x5 ;  /* 0x000000050505781a */ /* 0x000fc40000000000 */
[----:B------:R-:W-:Y:S02]  /*0c20*/  LOP3.LUT R4, R4, 0x18, R3, 0xf8, !PT ;  /* 0x0000001804047812 */ /* 0x000fe400078ef803 */
[----:B------:R-:W-:Y:S02]  /*0c30*/  LOP3.LUT R5, R5, R0, RZ, 0xfc, !PT ;  /* 0x0000000005057212 */ /* 0x000fe400078efcff */
[----:B------:R-:W-:-:S03]  /*0c40*/  ISETP.GE.AND P0, PT, R4, 0xc00, PT ;  /* 0x00000c000400780c */ /* 0x000fc60003f06270 */
[C---:B------:R-:W-:Y:S01]  /*0c50*/  IMAD R3, R5.reuse, 0xc00, R4 ;  /* 0x00000c0005037824 */ /* 0x040fe200078e0204 */
[C---:B------:R-:W-:Y:S02]  /*0c60*/  ISETP.LT.AND P1, PT, R5.reuse, 0x1000, !P0 ;  /* 0x000010000500780c */ /* 0x040fe40004721270 */
[----:B------:R-:W-:-:S04]  /*0c70*/  LOP3.LUT R5, R5, 0x20, RZ, 0xfc, !PT ;  /* 0x0000002005057812 */ /* 0x000fc800078efcff */
[----:B------:R-:W-:Y:S02]  /*0c80*/  ISETP.LT.AND P0, PT, R5, 0x1000, !P0 ;  /* 0x000010000500780c */ /* 0x000fe40004701270 */
[----:B-1----:R-:W-:Y:S02]  /*0c90*/  F2FP.BF16.F32.PACK_AB R20, R21, R20 ;  /* 0x000000141514723e */ /* 0x002fe400000010ff */
[----:B------:R-:W-:Y:S02]  /*0ca0*/  F2FP.BF16.F32.PACK_AB R21, R23, R22 ;  /* 0x000000161715723e */ /* 0x000fe400000010ff */
[----:B--2---:R-:W-:Y:S01]  /*0cb0*/  F2FP.BF16.F32.PACK_AB R22, R17, R16 ;  /* 0x000000101116723e */ /* 0x004fe200000010ff */
[----:B------:R-:W-:Y:S01]  /*0cc0*/  VIADD R17, R3, 0x18000 ;  /* 0x0001800003117836 */ /* 0x000fe20000000000 */
[----:B------:R-:W-:Y:S01]  /*0cd0*/  F2FP.BF16.F32.PACK_AB R23, R19, R18 ;  /* 0x000000121317723e */ /* 0x000fe200000010ff */
[----:B0-----:R-:W-:Y:S01]  /*0ce0*/  IMAD.WIDE R2, R3, 0x2, R6 ;  /* 0x0000000203027825 */ /* 0x001fe200078e0206 */
[----:B---3--:R-:W-:-:S02]  /*0cf0*/  F2FP.BF16.F32.PACK_AB R12, R13, R12 ;  /* 0x0000000c0d0c723e */ /* 0x008fc400000010ff */
[----:B------:R-:W-:Y:S02]  /*0d00*/  F2FP.BF16.F32.PACK_AB R13, R15, R14 ;  /* 0x0000000e0f0d723e */ /* 0x000fe400000010ff */
[----:B------:R0:W-:Y:S01]  /*0d10*/  @P1 STG.E.128 desc[UR16][R2.64], R20 ;  /* 0x0000001402001986 */ /* 0x0001e2000c101d10 */
[----:B------:R-:W-:Y:S01]  /*0d20*/  IMAD.WIDE R6, R17, 0x2, R6 ;  /* 0x0000000211067825 */ /* 0x000fe200078e0206 */
[----:B----4-:R-:W-:Y:S02]  /*0d30*/  F2FP.BF16.F32.PACK_AB R14, R9, R8 ;  /* 0x00000008090e723e */ /* 0x010fe400000010ff */
[----:B------:R-:W-:Y:S01]  /*0d40*/  F2FP.BF16.F32.PACK_AB R15, R11, R10 ;  /* 0x0000000a0b0f723e */ /* 0x000fe200000010ff */
[----:B0-----:R-:W-:Y:S06]  /*0d50*/  @!P0 EXIT ;  /* 0x000000000000894d */ /* 0x001fec0003800000 */
[----:B------:R-:W-:Y:S01]  /*0d60*/  STG.E.128 desc[UR16][R6.64], R12 ;  /* 0x0000000c06007986 */ /* 0x000fe2000c101d10 */
[----:B------:R-:W-:Y:S05]  /*0d70*/  EXIT ;  /* 0x000000000000794d */ /* 0x000fea0003800000 */
.L_x_0:
[----:B------:R-:W-:-:S00]  /*0d80*/  BRA `(.L_x_0) ;  /* 0xfffffffc00fc7947 */ /* 0x000fc0000383ffff */
[----:B------:R-:W-:-:S00]  /*0d90*/  NOP ;  /* 0x0000000000007918 */ /* 0x000fc00000000000 */
        /* <DEDUP_REMOVED lines=14> */
.L_x_1:


//--------------------- .nv.shared.triton_mm      --------------------------
	.section	.nv.shared.triton_mm,"aw",@nobits
	.sectionflags	@""
	.align	16
	.zero		1024


//--------------------- .nv.constant0.triton_mm   --------------------------
	.section	.nv.constant0.triton_mm,"a",@progbits
	.sectionflags	@""
	.align	4
.nv.constant0.triton_mm:
	.zero		552
